//
// Generated by NVIDIA NVVM Compiler
//
// Compiler Build ID: CL-36424714
// Cuda compilation tools, release 13.0, V13.0.88
// Based on NVVM 20.0.0
//

.version 9.0
.target sm_100
.address_size 64

	// .globl	_Z10gpukernel1PdS_i

.visible .entry _Z10gpukernel1PdS_i(
	.param .u64 .ptr .align 1 _Z10gpukernel1PdS_i_param_0,
	.param .u64 .ptr .align 1 _Z10gpukernel1PdS_i_param_1,
	.param .u32 _Z10gpukernel1PdS_i_param_2
)
{
	.reg .pred 	%p<2>;
	.reg .b32 	%r<6>;
	.reg .b64 	%rd<13>;
	.reg .b64 	%fd<70>;

	ld.param.u64 	%rd4, [_Z10gpukernel1PdS_i_param_0];
	ld.param.u64 	%rd5, [_Z10gpukernel1PdS_i_param_1];
	cvta.to.global.u64 	%rd6, %rd5;
	mov.u32 	%r1, %tid.x;
	mul.wide.u32 	%rd7, %r1, 8;
	add.s64 	%rd8, %rd7, %rd6;
	add.s64 	%rd12, %rd8, 4096000;
	mov.b32 	%r5, 0;
	mov.f64 	%fd69, 0d0000000000000000;
$L__BB0_1:
	ld.global.f64 	%fd4, [%rd12+-4096000];
	add.f64 	%fd5, %fd69, %fd4;
	ld.global.f64 	%fd6, [%rd12+-3840000];
	add.f64 	%fd7, %fd5, %fd6;
	ld.global.f64 	%fd8, [%rd12+-3584000];
	add.f64 	%fd9, %fd7, %fd8;
	ld.global.f64 	%fd10, [%rd12+-3328000];
	add.f64 	%fd11, %fd9, %fd10;
	ld.global.f64 	%fd12, [%rd12+-3072000];
	add.f64 	%fd13, %fd11, %fd12;
	ld.global.f64 	%fd14, [%rd12+-2816000];
	add.f64 	%fd15, %fd13, %fd14;
	ld.global.f64 	%fd16, [%rd12+-2560000];
	add.f64 	%fd17, %fd15, %fd16;
	ld.global.f64 	%fd18, [%rd12+-2304000];
	add.f64 	%fd19, %fd17, %fd18;
	ld.global.f64 	%fd20, [%rd12+-2048000];
	add.f64 	%fd21, %fd19, %fd20;
	ld.global.f64 	%fd22, [%rd12+-1792000];
	add.f64 	%fd23, %fd21, %fd22;
	ld.global.f64 	%fd24, [%rd12+-1536000];
	add.f64 	%fd25, %fd23, %fd24;
	ld.global.f64 	%fd26, [%rd12+-1280000];
	add.f64 	%fd27, %fd25, %fd26;
	ld.global.f64 	%fd28, [%rd12+-1024000];
	add.f64 	%fd29, %fd27, %fd28;
	ld.global.f64 	%fd30, [%rd12+-768000];
	add.f64 	%fd31, %fd29, %fd30;
	ld.global.f64 	%fd32, [%rd12+-512000];
	add.f64 	%fd33, %fd31, %fd32;
	ld.global.f64 	%fd34, [%rd12+-256000];
	add.f64 	%fd35, %fd33, %fd34;
	ld.global.f64 	%fd36, [%rd12];
	add.f64 	%fd37, %fd35, %fd36;
	ld.global.f64 	%fd38, [%rd12+256000];
	add.f64 	%fd39, %fd37, %fd38;
	ld.global.f64 	%fd40, [%rd12+512000];
	add.f64 	%fd41, %fd39, %fd40;
	ld.global.f64 	%fd42, [%rd12+768000];
	add.f64 	%fd43, %fd41, %fd42;
	ld.global.f64 	%fd44, [%rd12+1024000];
	add.f64 	%fd45, %fd43, %fd44;
	ld.global.f64 	%fd46, [%rd12+1280000];
	add.f64 	%fd47, %fd45, %fd46;
	ld.global.f64 	%fd48, [%rd12+1536000];
	add.f64 	%fd49, %fd47, %fd48;
	ld.global.f64 	%fd50, [%rd12+1792000];
	add.f64 	%fd51, %fd49, %fd50;
	ld.global.f64 	%fd52, [%rd12+2048000];
	add.f64 	%fd53, %fd51, %fd52;
	ld.global.f64 	%fd54, [%rd12+2304000];
	add.f64 	%fd55, %fd53, %fd54;
	ld.global.f64 	%fd56, [%rd12+2560000];
	add.f64 	%fd57, %fd55, %fd56;
	ld.global.f64 	%fd58, [%rd12+2816000];
	add.f64 	%fd59, %fd57, %fd58;
	ld.global.f64 	%fd60, [%rd12+3072000];
	add.f64 	%fd61, %fd59, %fd60;
	ld.global.f64 	%fd62, [%rd12+3328000];
	add.f64 	%fd63, %fd61, %fd62;
	ld.global.f64 	%fd64, [%rd12+3584000];
	add.f64 	%fd65, %fd63, %fd64;
	ld.global.f64 	%fd66, [%rd12+3840000];
	add.f64 	%fd69, %fd65, %fd66;
	add.s32 	%r5, %r5, 1;
	add.s64 	%rd12, %rd12, 256;
	setp.ne.s32 	%p1, %r5, 1000;
	@%p1 bra 	$L__BB0_1;
	cvta.to.global.u64 	%rd9, %rd4;
	add.s64 	%rd11, %rd9, %rd7;
	ld.global.f64 	%fd67, [%rd11];
	add.f64 	%fd68, %fd69, %fd67;
	st.global.f64 	[%rd11], %fd68;
	ret;

}
	// .globl	_Z10gpukernel2PdS_i
.visible .entry _Z10gpukernel2PdS_i(
	.param .u64 .ptr .align 1 _Z10gpukernel2PdS_i_param_0,
	.param .u64 .ptr .align 1 _Z10gpukernel2PdS_i_param_1,
	.param .u32 _Z10gpukernel2PdS_i_param_2
)
{
	.reg .pred 	%p<2>;
	.reg .b32 	%r<6>;
	.reg .b64 	%rd<13>;
	.reg .b64 	%fd<70>;

	ld.param.u64 	%rd4, [_Z10gpukernel2PdS_i_param_0];
	ld.param.u64 	%rd5, [_Z10gpukernel2PdS_i_param_1];
	cvta.to.global.u64 	%rd6, %rd5;
	mov.u32 	%r1, %tid.x;
	mul.wide.u32 	%rd7, %r1, 256000;
	add.s64 	%rd8, %rd7, %rd6;
	add.s64 	%rd12, %rd8, 128;
	mov.b32 	%r5, 0;
	mov.f64 	%fd69, 0d0000000000000000;
$L__BB1_1:
	ld.global.f64 	%fd4, [%rd12+-128];
	add.f64 	%fd5, %fd69, %fd4;
	ld.global.f64 	%fd6, [%rd12+-120];
	add.f64 	%fd7, %fd5, %fd6;
	ld.global.f64 	%fd8, [%rd12+-112];
	add.f64 	%fd9, %fd7, %fd8;
	ld.global.f64 	%fd10, [%rd12+-104];
	add.f64 	%fd11, %fd9, %fd10;
	ld.global.f64 	%fd12, [%rd12+-96];
	add.f64 	%fd13, %fd11, %fd12;
	ld.global.f64 	%fd14, [%rd12+-88];
	add.f64 	%fd15, %fd13, %fd14;
	ld.global.f64 	%fd16, [%rd12+-80];
	add.f64 	%fd17, %fd15, %fd16;
	ld.global.f64 	%fd18, [%rd12+-72];
	add.f64 	%fd19, %fd17, %fd18;
	ld.global.f64 	%fd20, [%rd12+-64];
	add.f64 	%fd21, %fd19, %fd20;
	ld.global.f64 	%fd22, [%rd12+-56];
	add.f64 	%fd23, %fd21, %fd22;
	ld.global.f64 	%fd24, [%rd12+-48];
	add.f64 	%fd25, %fd23, %fd24;
	ld.global.f64 	%fd26, [%rd12+-40];
	add.f64 	%fd27, %fd25, %fd26;
	ld.global.f64 	%fd28, [%rd12+-32];
	add.f64 	%fd29, %fd27, %fd28;
	ld.global.f64 	%fd30, [%rd12+-24];
	add.f64 	%fd31, %fd29, %fd30;
	ld.global.f64 	%fd32, [%rd12+-16];
	add.f64 	%fd33, %fd31, %fd32;
	ld.global.f64 	%fd34, [%rd12+-8];
	add.f64 	%fd35, %fd33, %fd34;
	ld.global.f64 	%fd36, [%rd12];
	add.f64 	%fd37, %fd35, %fd36;
	ld.global.f64 	%fd38, [%rd12+8];
	add.f64 	%fd39, %fd37, %fd38;
	ld.global.f64 	%fd40, [%rd12+16];
	add.f64 	%fd41, %fd39, %fd40;
	ld.global.f64 	%fd42, [%rd12+24];
	add.f64 	%fd43, %fd41, %fd42;
	ld.global.f64 	%fd44, [%rd12+32];
	add.f64 	%fd45, %fd43, %fd44;
	ld.global.f64 	%fd46, [%rd12+40];
	add.f64 	%fd47, %fd45, %fd46;
	ld.global.f64 	%fd48, [%rd12+48];
	add.f64 	%fd49, %fd47, %fd48;
	ld.global.f64 	%fd50, [%rd12+56];
	add.f64 	%fd51, %fd49, %fd50;
	ld.global.f64 	%fd52, [%rd12+64];
	add.f64 	%fd53, %fd51, %fd52;
	ld.global.f64 	%fd54, [%rd12+72];
	add.f64 	%fd55, %fd53, %fd54;
	ld.global.f64 	%fd56, [%rd12+80];
	add.f64 	%fd57, %fd55, %fd56;
	ld.global.f64 	%fd58, [%rd12+88];
	add.f64 	%fd59, %fd57, %fd58;
	ld.global.f64 	%fd60, [%rd12+96];
	add.f64 	%fd61, %fd59, %fd60;
	ld.global.f64 	%fd62, [%rd12+104];
	add.f64 	%fd63, %fd61, %fd62;
	ld.global.f64 	%fd64, [%rd12+112];
	add.f64 	%fd65, %fd63, %fd64;
	ld.global.f64 	%fd66, [%rd12+120];
	add.f64 	%fd69, %fd65, %fd66;
	add.s32 	%r5, %r5, 1;
	add.s64 	%rd12, %rd12, 256;
	setp.ne.s32 	%p1, %r5, 1000;
	@%p1 bra 	$L__BB1_1;
	cvta.to.global.u64 	%rd9, %rd4;
	mul.wide.u32 	%rd10, %r1, 8;
	add.s64 	%rd11, %rd9, %rd10;
	ld.global.f64 	%fd67, [%rd11];
	add.f64 	%fd68, %fd69, %fd67;
	st.global.f64 	[%rd11], %fd68;
	ret;

}


// ===== COMPILED SASS (sm_100) =====

	.target	sm_100

	.elftype	@"ET_EXEC"


//--------------------- .note.nv.tkinfo           --------------------------
	.section	.note.nv.tkinfo,"",@"SHT_NOTE"
	.sectionflags	@"SHF_NOTE_NV_TKINFO"
	.tkinfo
        /*0018*/ 	.word	0x00000002
        /*0030*/ 	.string	""
        /*0030*/ 	.string	"ptxas"
        /*0030*/ 	.string	"Cuda compilation tools, release 13.0, V13.0.88"
        /*0030*/ 	.string	"Build cuda_13.0.r13.0/compiler.36424714_0"
        /*0030*/ 	.string	"-arch sm_100 -m 64 "



//--------------------- .note.nv.cuinfo           --------------------------
	.section	.note.nv.cuinfo,"",@"SHT_NOTE"
	.sectionflags	@"SHF_NOTE_NV_CUINFO"
        /*0018*/ 	.short	0x0002
        /*001a*/ 	.short	0x0064
        /*001c*/ 	.short	0x0082
	.zero		2


//--------------------- .nv.info                  --------------------------
	.section	.nv.info,"",@"SHT_CUDA_INFO"
	.align	4


	//----- nvinfo : EIATTR_REGCOUNT
	.align		4
        /*0000*/ 	.byte	0x04, 0x2f
        /*0002*/ 	.short	(.L_1 - .L_0)
	.align		4
.L_0:
        /*0004*/ 	.word	index@(_Z10gpukernel1PdS_i)
        /*0008*/ 	.word	0x0000001c


	//----- nvinfo : EIATTR_FRAME_SIZE
	.align		4
.L_1:
        /*000c*/ 	.byte	0x04, 0x11
        /*000e*/ 	.short	(.L_3 - .L_2)
	.align		4
.L_2:
        /*0010*/ 	.word	index@(_Z10gpukernel1PdS_i)
        /*0014*/ 	.word	0x00000000


	//----- nvinfo : EIATTR_REGCOUNT
	.align		4
.L_3:
        /*0018*/ 	.byte	0x04, 0x2f
        /*001a*/ 	.short	(.L_5 - .L_4)
	.align		4
.L_4:
        /*001c*/ 	.word	index@(_Z10gpukernel2PdS_i)
        /*0020*/ 	.word	0x0000001c


	//----- nvinfo : EIATTR_FRAME_SIZE
	.align		4
.L_5:
        /*0024*/ 	.byte	0x04, 0x11
        /*0026*/ 	.short	(.L_7 - .L_6)
	.align		4
.L_6:
        /*0028*/ 	.word	index@(_Z10gpukernel2PdS_i)
        /*002c*/ 	.word	0x00000000


	//----- nvinfo : EIATTR_MIN_STACK_SIZE
	.align		4
.L_7:
        /*0030*/ 	.byte	0x04, 0x12
        /*0032*/ 	.short	(.L_9 - .L_8)
	.align		4
.L_8:
        /*0034*/ 	.word	index@(_Z10gpukernel2PdS_i)
        /*0038*/ 	.word	0x00000000


	//----- nvinfo : EIATTR_MIN_STACK_SIZE
	.align		4
.L_9:
        /*003c*/ 	.byte	0x04, 0x12
        /*003e*/ 	.short	(.L_11 - .L_10)
	.align		4
.L_10:
        /*0040*/ 	.word	index@(_Z10gpukernel1PdS_i)
        /*0044*/ 	.word	0x00000000
.L_11:


//--------------------- .nv.compat                --------------------------
	.section	.nv.compat,"",@"SHT_CUDA_COMPAT_INFO"
	.align	4
        /*0000*/ 	.byte	0x02, 0x09, 0x00, 0x00, 0x02, 0x02, 0x01, 0x00, 0x02, 0x05, 0x05, 0x00, 0x03, 0x07, 0x01, 0x01
        /*0010*/ 	.byte	0x02, 0x03, 0x00, 0x00, 0x02, 0x06, 0x01, 0x00, 0x04, 0x0b, 0x08, 0x00, 0x01, 0x00, 0x00, 0x00
        /*0020*/ 	.byte	0x00, 0x00, 0x00, 0x00


//--------------------- .nv.info._Z10gpukernel2PdS_i --------------------------
	.section	.nv.info._Z10gpukernel2PdS_i,"",@"SHT_CUDA_INFO"
	.sectionflags	@""
	.align	4


	//----- nvinfo : EIATTR_CUDA_API_VERSION
	.align		4
        /*0000*/ 	.byte	0x04, 0x37
        /*0002*/ 	.short	(.L_13 - .L_12)
.L_12:
        /*0004*/ 	.word	0x00000082


	//----- nvinfo : EIATTR_KPARAM_INFO
	.align		4
.L_13:
        /*0008*/ 	.byte	0x04, 0x17
        /*000a*/ 	.short	(.L_15 - .L_14)
.L_14:
        /*000c*/ 	.word	0x00000000
        /*0010*/ 	.short	0x0002
        /*0012*/ 	.short	0x0010
        /*0014*/ 	.byte	0x00, 0xf0, 0x11, 0x00


	//----- nvinfo : EIATTR_KPARAM_INFO
	.align		4
.L_15:
        /*0018*/ 	.byte	0x04, 0x17
        /*001a*/ 	.short	(.L_17 - .L_16)
.L_16:
        /*001c*/ 	.word	0x00000000
        /*0020*/ 	.short	0x0001
        /*0022*/ 	.short	0x0008
        /*0024*/ 	.byte	0x00, 0xf5, 0x21, 0x00


	//----- nvinfo : EIATTR_KPARAM_INFO
	.align		4
.L_17:
        /*0028*/ 	.byte	0x04, 0x17
        /*002a*/ 	.short	(.L_19 - .L_18)
.L_18:
        /*002c*/ 	.word	0x00000000
        /*0030*/ 	.short	0x0000
        /*0032*/ 	.short	0x0000
        /*0034*/ 	.byte	0x00, 0xf5, 0x21, 0x00


	//----- nvinfo : EIATTR_SPARSE_MMA_MASK
	.align		4
.L_19:
        /*0038*/ 	.byte	0x03, 0x50
        /*003a*/ 	.short	0x0000


	//----- nvinfo : EIATTR_MAXREG_COUNT
	.align		4
        /*003c*/ 	.byte	0x03, 0x1b
        /*003e*/ 	.short	0x00ff


	//----- nvinfo : EIATTR_MERCURY_ISA_VERSION
	.align		4
        /*0040*/ 	.byte	0x03, 0x5f
        /*0042*/ 	.short	0x0101


	//----- nvinfo : EIATTR_VRC_CTA_INIT_COUNT
	.align		4
        /*0044*/ 	.byte	0x02, 0x4a
	.zero		1
	.zero		1


	//----- nvinfo : EIATTR_EXIT_INSTR_OFFSETS
	.align		4
        /*0048*/ 	.byte	0x04, 0x1c
        /*004a*/ 	.short	(.L_21 - .L_20)


	//   ....[0]....
.L_20:
        /*004c*/ 	.word	0x00000530


	//----- nvinfo : EIATTR_CBANK_PARAM_SIZE
	.align		4
.L_21:
        /*0050*/ 	.byte	0x03, 0x19
        /*0052*/ 	.short	0x0014


	//----- nvinfo : EIATTR_PARAM_CBANK
	.align		4
        /*0054*/ 	.byte	0x04, 0x0a
        /*0056*/ 	.short	(.L_23 - .L_22)
	.align		4
.L_22:
        /*0058*/ 	.word	index@(.nv.constant0._Z10gpukernel2PdS_i)
        /*005c*/ 	.short	0x0380
        /*005e*/ 	.short	0x0014


	//----- nvinfo : EIATTR_SW_WAR
	.align		4
.L_23:
        /*0060*/ 	.byte	0x04, 0x36
        /*0062*/ 	.short	(.L_25 - .L_24)
.L_24:
        /*0064*/ 	.word	0x00000008
.L_25:


//--------------------- .nv.info._Z10gpukernel1PdS_i --------------------------
	.section	.nv.info._Z10gpukernel1PdS_i,"",@"SHT_CUDA_INFO"
	.sectionflags	@""
	.align	4


	//----- nvinfo : EIATTR_CUDA_API_VERSION
	.align		4
        /*0000*/ 	.byte	0x04, 0x37
        /*0002*/ 	.short	(.L_27 - .L_26)
.L_26:
        /*0004*/ 	.word	0x00000082


	//----- nvinfo : EIATTR_KPARAM_INFO
	.align		4
.L_27:
        /*0008*/ 	.byte	0x04, 0x17
        /*000a*/ 	.short	(.L_29 - .L_28)
.L_28:
        /*000c*/ 	.word	0x00000000
        /*0010*/ 	.short	0x0002
        /*0012*/ 	.short	0x0010
        /*0014*/ 	.byte	0x00, 0xf0, 0x11, 0x00


	//----- nvinfo : EIATTR_KPARAM_INFO
	.align		4
.L_29:
        /*0018*/ 	.byte	0x04, 0x17
        /*001a*/ 	.short	(.L_31 - .L_30)
.L_30:
        /*001c*/ 	.word	0x00000000
        /*0020*/ 	.short	0x0001
        /*0022*/ 	.short	0x0008
        /*0024*/ 	.byte	0x00, 0xf5, 0x21, 0x00


	//----- nvinfo : EIATTR_KPARAM_INFO
	.align		4
.L_31:
        /*0028*/ 	.byte	0x04, 0x17
        /*002a*/ 	.short	(.L_33 - .L_32)
.L_32:
        /*002c*/ 	.word	0x00000000
        /*0030*/ 	.short	0x0000
        /*0032*/ 	.short	0x0000
        /*0034*/ 	.byte	0x00, 0xf5, 0x21, 0x00


	//----- nvinfo : EIATTR_SPARSE_MMA_MASK
	.align		4
.L_33:
        /*0038*/ 	.byte	0x03, 0x50
        /*003a*/ 	.short	0x0000


	//----- nvinfo : EIATTR_MAXREG_COUNT
	.align		4
        /*003c*/ 	.byte	0x03, 0x1b
        /*003e*/ 	.short	0x00ff


	//----- nvinfo : EIATTR_MERCURY_ISA_VERSION
	.align		4
        /*0040*/ 	.byte	0x03, 0x5f
        /*0042*/ 	.short	0x0101


	//----- nvinfo : EIATTR_VRC_CTA_INIT_COUNT
	.align		4
        /*0044*/ 	.byte	0x02, 0x4a
	.zero		1
	.zero		1


	//----- nvinfo : EIATTR_EXIT_INSTR_OFFSETS
	.align		4
        /*0048*/ 	.byte	0x04, 0x1c
        /*004a*/ 	.short	(.L_35 - .L_34)


	//   ....[0]....
.L_34:
        /*004c*/ 	.word	0x00000530


	//----- nvinfo : EIATTR_CBANK_PARAM_SIZE
	.align		4
.L_35:
        /*0050*/ 	.byte	0x03, 0x19
        /*0052*/ 	.short	0x0014


	//----- nvinfo : EIATTR_PARAM_CBANK
	.align		4
        /*0054*/ 	.byte	0x04, 0x0a
        /*0056*/ 	.short	(.L_37 - .L_36)
	.align		4
.L_36:
        /*0058*/ 	.word	index@(.nv.constant0._Z10gpukernel1PdS_i)
        /*005c*/ 	.short	0x0380
        /*005e*/ 	.short	0x0014


	//----- nvinfo : EIATTR_SW_WAR
	.align		4
.L_37:
        /*0060*/ 	.byte	0x04, 0x36
        /*0062*/ 	.short	(.L_39 - .L_38)
.L_38:
        /*0064*/ 	.word	0x00000008
.L_39:


//--------------------- .nv.callgraph             --------------------------
	.section	.nv.callgraph,"",@"SHT_CUDA_CALLGRAPH"
	.align	4
	.sectionentsize	8
	.align		4
        /*0000*/ 	.word	0x00000000
	.align		4
        /*0004*/ 	.word	0xffffffff
	.align		4
        /*0008*/ 	.word	0x00000000
	.align		4
        /*000c*/ 	.word	0xfffffffe
	.align		4
        /*0010*/ 	.word	0x00000000
	.align		4
        /*0014*/ 	.word	0xfffffffd
	.align		4
        /*0018*/ 	.word	0x00000000
	.align		4
        /*001c*/ 	.word	0xfffffffc


//--------------------- .text._Z10gpukernel2PdS_i --------------------------
	.section	.text._Z10gpukernel2PdS_i,"ax",@progbits
	.align	128
        .global         _Z10gpukernel2PdS_i
        .type           _Z10gpukernel2PdS_i,@function
        .size           _Z10gpukernel2PdS_i,(.L_x_4 - _Z10gpukernel2PdS_i)
        .other          _Z10gpukernel2PdS_i,@"STO_CUDA_ENTRY STV_DEFAULT"
_Z10gpukernel2PdS_i:
.text._Z10gpukernel2PdS_i:
[----:B------:R-:W-:Y:S01]  /*0000*/  LDC R1, c[0x0][0x37c] ;  /* 0x0000df00ff017b82 */ /* 0x000fe20000000800 */
[----:B------:R-:W0:Y:S07]  /*0010*/  S2R R0, SR_TID.X ;  /* 0x0000000000007919 */ /* 0x000e2e0000002100 */
[----:B------:R-:W0:Y:S01]  /*0020*/  LDC.64 R2, c[0x0][0x388] ;  /* 0x0000e200ff027b82 */ /* 0x000e220000000a00 */
[----:B------:R-:W-:Y:S01]  /*0030*/  CS2R R22, SRZ ;  /* 0x0000000000167805 */ /* 0x000fe2000001ff00 */
[----:B------:R-:W1:Y:S01]  /*0040*/  LDCU.64 UR6, c[0x0][0x358] ;  /* 0x00006b00ff0677ac */ /* 0x000e620008000a00 */
[----:B------:R-:W-:Y:S01]  /*0050*/  UMOV UR4, URZ ;  /* 0x000000ff00047c82 */ /* 0x000fe20008000000 */
[----:B0-----:R-:W-:-:S03]  /*0060*/  IMAD.WIDE.U32 R2, R0, 0x3e800, R2 ;  /* 0x0003e80000027825 */ /* 0x001fc600078e0002 */
[----:B------:R-:W-:-:S05]  /*0070*/  IADD3 R2, P0, PT, R2, 0x80, RZ ;  /* 0x0000008002027810 */ /* 0x000fca0007f1e0ff */
[----:B-1----:R-:W-:-:S08]  /*0080*/  IMAD.X R3, RZ, RZ, R3, P0 ;  /* 0x000000ffff037224 */ /* 0x002fd000000e0603 */
.L_x_0:
[----:B------:R-:W2:Y:S04]  /*0090*/  LDG.E.64 R24, desc[UR6][R2.64+-0x80] ;  /* 0xffff800602187981 */ /* 0x000ea8000c1e1b00 */
[----:B------:R-:W3:Y:S04]  /*00a0*/  LDG.E.64 R20, desc[UR6][R2.64+-0x78] ;  /* 0xffff880602147981 */ /* 0x000ee8000c1e1b00 */
[----:B------:R-:W4:Y:S04]  /*00b0*/  LDG.E.64 R18, desc[UR6][R2.64+-0x70] ;  /* 0xffff900602127981 */ /* 0x000f28000c1e1b00 */
[----:B------:R-:W5:Y:S04]  /*00c0*/  LDG.E.64 R16, desc[UR6][R2.64+-0x68] ;  /* 0xffff980602107981 */ /* 0x000f68000c1e1b00 */
[----:B------:R-:W5:Y:S04]  /*00d0*/  LDG.E.64 R14, desc[UR6][R2.64+-0x60] ;  /* 0xffffa006020e7981 */ /* 0x000f68000c1e1b00 */
[----:B------:R-:W5:Y:S04]  /*00e0*/  LDG.E.64 R12, desc[UR6][R2.64+-0x58] ;  /* 0xffffa806020c7981 */ /* 0x000f68000c1e1b00 */
[----:B------:R-:W5:Y:S04]  /*00f0*/  LDG.E.64 R10, desc[UR6][R2.64+-0x50] ;  /* 0xffffb006020a7981 */ /* 0x000f68000c1e1b00 */
[----:B------:R-:W5:Y:S04]  /*0100*/  LDG.E.64 R8, desc[UR6][R2.64+-0x48] ;  /* 0xffffb80602087981 */ /* 0x000f68000c1e1b00 */
[----:B------:R-:W5:Y:S04]  /*0110*/  LDG.E.64 R6, desc[UR6][R2.64+-0x40] ;  /* 0xffffc00602067981 */ /* 0x000f68000c1e1b00 */
[----:B------:R-:W5:Y:S01]  /*0120*/  LDG.E.64 R4, desc[UR6][R2.64+-0x38] ;  /* 0xffffc80602047981 */ /* 0x000f62000c1e1b00 */
[----:B--2---:R-:W-:-:S03]  /*0130*/  DADD R24, R24, R22 ;  /* 0x0000000018187229 */ /* 0x004fc60000000016 */
[----:B------:R-:W2:Y:S05]  /*0140*/  LDG.E.64 R22, desc[UR6][R2.64+-0x30] ;  /* 0xffffd00602167981 */ /* 0x000eaa000c1e1b00 */
[----:B---3--:R-:W-:Y:S01]  /*0150*/  DADD R24, R24, R20 ;  /* 0x0000000018187229 */ /* 0x008fe20000000014 */
[----:B------:R-:W3:Y:S07]  /*0160*/  LDG.E.64 R20, desc[UR6][R2.64+-0x28] ;  /* 0xffffd80602147981 */ /* 0x000eee000c1e1b00 */
[----:B----4-:R-:W-:Y:S01]  /*0170*/  DADD R24, R24, R18 ;  /* 0x0000000018187229 */ /* 0x010fe20000000012 */
[----:B------:R-:W4:Y:S07]  /*0180*/  LDG.E.64 R18, desc[UR6][R2.64+-0x20] ;  /* 0xffffe00602127981 */ /* 0x000f2e000c1e1b00 */
[----:B-----5:R-:W-:Y:S01]  /*0190*/  DADD R24, R24, R16 ;  /* 0x0000000018187229 */ /* 0x020fe20000000010 */
[----:B------:R-:W5:Y:S07]  /*01a0*/  LDG.E.64 R16, desc[UR6][R2.64+-0x18] ;  /* 0xffffe80602107981 */ /* 0x000f6e000c1e1b00 */
[----:B------:R-:W-:Y:S01]  /*01b0*/  DADD R24, R24, R14 ;  /* 0x0000000018187229 */ /* 0x000fe2000000000e */
        /* <DEDUP_REMOVED lines=11> */
[----:B--2---:R-:W-:Y:S01]  /*0270*/  DADD R24, R24, R22 ;  /* 0x0000000018187229 */ /* 0x004fe20000000016 */
[----:B------:R-:W2:Y:S07]  /*0280*/  LDG.E.64 R22, desc[UR6][R2.64+0x20] ;  /* 0x0000200602167981 */ /* 0x000eae000c1e1b00 */
        /* <DEDUP_REMOVED lines=21> */
[----:B------:R0:W3:Y:S01]  /*03e0*/  LDG.E.64 R20, desc[UR6][R2.64+0x78] ;  /* 0x0000780602147981 */ /* 0x0000e2000c1e1b00 */
[----:B------:R-:W-:-:S04]  /*03f0*/  UIADD3 UR4, UPT, UPT, UR4, 0x1, URZ ;  /* 0x0000000104047890 */ /* 0x000fc8000fffe0ff */
[----:B------:R-:W-:Y:S02]  /*0400*/  UISETP.NE.AND UP0, UPT, UR4, 0x3e8, UPT ;  /* 0x000003e80400788c */ /* 0x000fe4000bf05270 */
[----:B----4-:R-:W-:Y:S01]  /*0410*/  DADD R18, R24, R18 ;  /* 0x0000000018127229 */ /* 0x010fe20000000012 */
[----:B0-----:R-:W-:-:S07]  /*0420*/  IADD3 R2, P0, PT, R2, 0x100, RZ ;  /* 0x0000010002027810 */ /* 0x001fce0007f1e0ff */
[----:B-----5:R-:W-:Y:S01]  /*0430*/  DADD R16, R18, R16 ;  /* 0x0000000012107229 */ /* 0x020fe20000000010 */
[----:B------:R-:W-:-:S07]  /*0440*/  IADD3.X R3, PT, PT, RZ, R3, RZ, P0, !PT ;  /* 0x00000003ff037210 */ /* 0x000fce00007fe4ff */
[----:B------:R-:W-:-:S08]  /*0450*/  DADD R14, R16, R14 ;  /* 0x00000000100e7229 */ /* 0x000fd0000000000e */
[----:B------:R-:W-:-:S08]  /*0460*/  DADD R12, R14, R12 ;  /* 0x000000000e0c7229 */ /* 0x000fd0000000000c */
[----:B------:R-:W-:-:S08]  /*0470*/  DADD R10, R12, R10 ;  /* 0x000000000c0a7229 */ /* 0x000fd0000000000a */
[----:B------:R-:W-:-:S08]  /*0480*/  DADD R8, R10, R8 ;  /* 0x000000000a087229 */ /* 0x000fd00000000008 */
[----:B------:R-:W-:-:S08]  /*0490*/  DADD R6, R8, R6 ;  /* 0x0000000008067229 */ /* 0x000fd00000000006 */
[----:B------:R-:W-:-:S08]  /*04a0*/  DADD R4, R6, R4 ;  /* 0x0000000006047229 */ /* 0x000fd00000000004 */
[----:B--2---:R-:W-:-:S08]  /*04b0*/  DADD R22, R4, R22 ;  /* 0x0000000004167229 */ /* 0x004fd00000000016 */
[----:B---3--:R-:W-:Y:S01]  /*04c0*/  DADD R22, R22, R20 ;  /* 0x0000000016167229 */ /* 0x008fe20000000014 */
[----:B------:R-:W-:Y:S10]  /*04d0*/  BRA.U UP0, `(.L_x_0) ;  /* 0xfffffff900ec7547 */ /* 0x000ff4000b83ffff */
[----:B------:R-:W0:Y:S02]  /*04e0*/  LDC.64 R2, c[0x0][0x380] ;  /* 0x0000e000ff027b82 */ /* 0x000e240000000a00 */
[----:B0-----:R-:W-:-:S05]  /*04f0*/  IMAD.WIDE.U32 R2, R0, 0x8, R2 ;  /* 0x0000000800027825 */ /* 0x001fca00078e0002 */
[----:B------:R-:W2:Y:S02]  /*0500*/  LDG.E.64 R4, desc[UR6][R2.64] ;  /* 0x0000000602047981 */ /* 0x000ea4000c1e1b00 */
[----:B--2---:R-:W-:-:S07]  /*0510*/  DADD R4, R22, R4 ;  /* 0x0000000016047229 */ /* 0x004fce0000000004 */
[----:B------:R-:W-:Y:S01]  /*0520*/  STG.E.64 desc[UR6][R2.64], R4 ;  /* 0x0000000402007986 */ /* 0x000fe2000c101b06 */
[----:B------:R-:W-:Y:S05]  /*0530*/  EXIT ;  /* 0x000000000000794d */ /* 0x000fea0003800000 */
.L_x_1:
[----:B------:R-:W-:-:S00]  /*0540*/  BRA `(.L_x_1) ;  /* 0xfffffffc00fc7947 */ /* 0x000fc0000383ffff */
[----:B------:R-:W-:-:S00]  /*0550*/  NOP ;  /* 0x0000000000007918 */ /* 0x000fc00000000000 */
        /* <DEDUP_REMOVED lines=10> */
.L_x_4:


//--------------------- .text._Z10gpukernel1PdS_i --------------------------
	.section	.text._Z10gpukernel1PdS_i,"ax",@progbits
	.align	128
        .global         _Z10gpukernel1PdS_i
        .type           _Z10gpukernel1PdS_i,@function
        .size           _Z10gpukernel1PdS_i,(.L_x_5 - _Z10gpukernel1PdS_i)
        .other          _Z10gpukernel1PdS_i,@"STO_CUDA_ENTRY STV_DEFAULT"
_Z10gpukernel1PdS_i:
.text._Z10gpukernel1PdS_i:
        /* <DEDUP_REMOVED lines=9> */
.L_x_2:
        /* <DEDUP_REMOVED lines=75> */
.L_x_3:
        /* <DEDUP_REMOVED lines=12> */
.L_x_5:


//--------------------- .nv.shared.reserved.0     --------------------------
	.section	.nv.shared.reserved.0,"aw",@nobits
	.weak		__nv_reservedSMEM_offset_0_alias
	.size		__nv_reservedSMEM_offset_0_alias, 0, 64
	.other		__nv_reservedSMEM_offset_0_alias,@"STO_CUDA_RESERVED_SHARED STV_DEFAULT"
__nv_reservedSMEM_offset_0_alias:
	.zero		0
	.zero		64


//--------------------- .nv.constant0._Z10gpukernel2PdS_i --------------------------
	.section	.nv.constant0._Z10gpukernel2PdS_i,"a",@progbits
	.sectionflags	@""
	.align	4
.nv.constant0._Z10gpukernel2PdS_i:
	.zero		916


//--------------------- .nv.constant0._Z10gpukernel1PdS_i --------------------------
	.section	.nv.constant0._Z10gpukernel1PdS_i,"a",@progbits
	.sectionflags	@""
	.align	4
.nv.constant0._Z10gpukernel1PdS_i:
	.zero		916


//--------------------- SYMBOLS --------------------------

	.type		.nv.reservedSmem.offset0,@object
	.size		.nv.reservedSmem.offset0,0x4
